	.headerflags	@"EF_CUDA_TEXMODE_UNIFIED EF_CUDA_64BIT_ADDRESS EF_CUDA_ACCELERATORS EF_CUDA_SM90 EF_CUDA_VIRTUAL_SM(EF_CUDA_SM90)"
	.elftype	@"ET_EXEC"


//--------------------- .nv.info                  --------------------------
	.section	.nv.info,"",@"SHT_CUDA_INFO"
	.align	4


	//----- nvinfo : EIATTR_REGCOUNT
	.align		4
        /*0000*/ 	.byte	0x04, 0x2f
        /*0002*/ 	.short	(.L_3 - .L_2)
	.align		4
.L_2:
        /*0004*/ 	.word	index@(triton_poi_fused__native_batch_norm_legit_no_training_relu_12)
        /*0008*/ 	.word	0x00000011


	//----- nvinfo : EIATTR_MIN_STACK_SIZE
	.align		4
.L_3:
        /*000c*/ 	.byte	0x04, 0x12
        /*000e*/ 	.short	(.L_5 - .L_4)
	.align		4
.L_4:
        /*0010*/ 	.word	index@(triton_poi_fused__native_batch_norm_legit_no_training_relu_12)
        /*0014*/ 	.word	0x00000000


	//----- nvinfo : EIATTR_FRAME_SIZE
	.align		4
.L_5:
        /*0018*/ 	.byte	0x04, 0x11
        /*001a*/ 	.short	(.L_7 - .L_6)
	.align		4
.L_6:
        /*001c*/ 	.word	index@(triton_poi_fused__native_batch_norm_legit_no_training_relu_12)
        /*0020*/ 	.word	0x00000000


	//----- nvinfo : EIATTR_MIN_STACK_SIZE
	.align		4
.L_7:
        /*0024*/ 	.byte	0x04, 0x12
        /*0026*/ 	.short	(.L_9 - .L_8)
	.align		4
.L_8:
        /*0028*/ 	.word	index@(triton_poi_fused__native_batch_norm_legit_no_training_relu_12)
        /*002c*/ 	.word	0x00000000
.L_9:


//--------------------- .nv.info.triton_poi_fused__native_batch_norm_legit_no_training_relu_12 --------------------------
	.section	.nv.info.triton_poi_fused__native_batch_norm_legit_no_training_relu_12,"",@"SHT_CUDA_INFO"
	.sectionflags	@""
	.align	4


	//----- nvinfo : EIATTR_CUDA_API_VERSION
	.align		4
        /*0000*/ 	.byte	0x04, 0x37
        /*0002*/ 	.short	(.L_11 - .L_10)
.L_10:
        /*0004*/ 	.word	0x0000007c


	//----- nvinfo : EIATTR_KPARAM_INFO
	.align		4
.L_11:
        /*0008*/ 	.byte	0x04, 0x17
        /*000a*/ 	.short	(.L_13 - .L_12)
.L_12:
        /*000c*/ 	.word	0x00000000
        /*0010*/ 	.short	0x0006
        /*0012*/ 	.short	0x0030
        /*0014*/ 	.byte	0x00, 0xf0, 0x11, 0x00


	//----- nvinfo : EIATTR_KPARAM_INFO
	.align		4
.L_13:
        /*0018*/ 	.byte	0x04, 0x17
        /*001a*/ 	.short	(.L_15 - .L_14)
.L_14:
        /*001c*/ 	.word	0x00000000
        /*0020*/ 	.short	0x0005
        /*0022*/ 	.short	0x0028
        /*0024*/ 	.byte	0x00, 0xf4, 0x21, 0x00


	//----- nvinfo : EIATTR_KPARAM_INFO
	.align		4
.L_15:
        /*0028*/ 	.byte	0x04, 0x17
        /*002a*/ 	.short	(.L_17 - .L_16)
.L_16:
        /*002c*/ 	.word	0x00000000
        /*0030*/ 	.short	0x0004
        /*0032*/ 	.short	0x0020
        /*0034*/ 	.byte	0x00, 0xf4, 0x21, 0x00


	//----- nvinfo : EIATTR_KPARAM_INFO
	.align		4
.L_17:
        /*0038*/ 	.byte	0x04, 0x17
        /*003a*/ 	.short	(.L_19 - .L_18)
.L_18:
        /*003c*/ 	.word	0x00000000
        /*0040*/ 	.short	0x0003
        /*0042*/ 	.short	0x0018
        /*0044*/ 	.byte	0x00, 0xf4, 0x21, 0x00


	//----- nvinfo : EIATTR_KPARAM_INFO
	.align		4
.L_19:
        /*0048*/ 	.byte	0x04, 0x17
        /*004a*/ 	.short	(.L_21 - .L_20)
.L_20:
        /*004c*/ 	.word	0x00000000
        /*0050*/ 	.short	0x0002
        /*0052*/ 	.short	0x0010
        /*0054*/ 	.byte	0x00, 0xf4, 0x21, 0x00


	//----- nvinfo : EIATTR_KPARAM_INFO
	.align		4
.L_21:
        /*0058*/ 	.byte	0x04, 0x17
        /*005a*/ 	.short	(.L_23 - .L_22)
.L_22:
        /*005c*/ 	.word	0x00000000
        /*0060*/ 	.short	0x0001
        /*0062*/ 	.short	0x0008
        /*0064*/ 	.byte	0x00, 0xf4, 0x21, 0x00


	//----- nvinfo : EIATTR_KPARAM_INFO
	.align		4
.L_23:
        /*0068*/ 	.byte	0x04, 0x17
        /*006a*/ 	.short	(.L_25 - .L_24)
.L_24:
        /*006c*/ 	.word	0x00000000
        /*0070*/ 	.short	0x0000
        /*0072*/ 	.short	0x0000
        /*0074*/ 	.byte	0x00, 0xf4, 0x21, 0x00


	//----- nvinfo : EIATTR_SPARSE_MMA_MASK
	.align		4
.L_25:
        /*0078*/ 	.byte	0x03, 0x50
        /*007a*/ 	.short	0x0000


	//----- nvinfo : EIATTR_MAXREG_COUNT
	.align		4
        /*007c*/ 	.byte	0x03, 0x1b
        /*007e*/ 	.short	0x00ff


	//----- nvinfo : EIATTR_EXIT_INSTR_OFFSETS
	.align		4
        /*0080*/ 	.byte	0x04, 0x1c
        /*0082*/ 	.short	(.L_27 - .L_26)


	//   ....[0]....
.L_26:
        /*0084*/ 	.word	0x00000360


	//----- nvinfo : EIATTR_REQNTID
	.align		4
.L_27:
        /*0088*/ 	.byte	0x04, 0x10
        /*008a*/ 	.short	(.L_29 - .L_28)
.L_28:
        /*008c*/ 	.word	0x00000080
        /*0090*/ 	.word	0x00000001
        /*0094*/ 	.word	0x00000001


	//----- nvinfo : EIATTR_CBANK_PARAM_SIZE
	.align		4
.L_29:
        /*0098*/ 	.byte	0x03, 0x19
        /*009a*/ 	.short	0x0034


	//----- nvinfo : EIATTR_PARAM_CBANK
	.align		4
        /*009c*/ 	.byte	0x04, 0x0a
        /*009e*/ 	.short	(.L_31 - .L_30)
	.align		4
.L_30:
        /*00a0*/ 	.word	index@(.nv.constant0.triton_poi_fused__native_batch_norm_legit_no_training_relu_12)
        /*00a4*/ 	.short	0x0210
        /*00a6*/ 	.short	0x0034


	//----- nvinfo : EIATTR_SW_WAR
	.align		4
.L_31:
        /*00a8*/ 	.byte	0x04, 0x36
        /*00aa*/ 	.short	(.L_33 - .L_32)
.L_32:
        /*00ac*/ 	.word	0x00000008
.L_33:


//--------------------- .nv.callgraph             --------------------------
	.section	.nv.callgraph,"",@"SHT_CUDA_CALLGRAPH"
	.align	4
	.sectionentsize	8
	.align		4
        /*0000*/ 	.word	0x00000000
	.align		4
        /*0004*/ 	.word	0xffffffff
	.align		4
        /*0008*/ 	.word	0x00000000
	.align		4
        /*000c*/ 	.word	0xfffffffe
	.align		4
        /*0010*/ 	.word	0x00000000
	.align		4
        /*0014*/ 	.word	0xfffffffd
	.align		4
        /*0018*/ 	.word	0x00000000
	.align		4
        /*001c*/ 	.word	0xfffffffc


//--------------------- .nv.constant4             --------------------------
	.section	.nv.constant4,"a",@progbits
	.align	8
	.align		8
.nv.constant4:
        /*0000*/ 	.dword	_$_str
	.align		8
        /*0008*/ 	.dword	_$_str_$_2


//--------------------- .text.triton_poi_fused__native_batch_norm_legit_no_training_relu_12 --------------------------
	.section	.text.triton_poi_fused__native_batch_norm_legit_no_training_relu_12,"ax",@progbits
	.align	128
        .global         triton_poi_fused__native_batch_norm_legit_no_training_relu_12
        .type           triton_poi_fused__native_batch_norm_legit_no_training_relu_12,@function
        .size           triton_poi_fused__native_batch_norm_legit_no_training_relu_12,(.L_x_1 - triton_poi_fused__native_batch_norm_legit_no_training_relu_12)
        .other          triton_poi_fused__native_batch_norm_legit_no_training_relu_12,@"STO_CUDA_ENTRY STV_DEFAULT"
triton_poi_fused__native_batch_norm_legit_no_training_relu_12:
.text.triton_poi_fused__native_batch_norm_legit_no_training_relu_12:
[----:B------:R-:W-:Y:S01]  /*0000*/  LDC R1, c[0x0][0x28] ;  /* 0x00000a00ff017b82 */ /* 0x000fe20000000800 */
[----:B------:R-:W1:Y:S07]  /*0010*/  S2R R0, SR_TID.X ;  /* 0x0000000000007919 */ /* 0x000e6e0000002100 */
[----:B------:R-:W2:Y:S01]  /*0020*/  LDC.64 R6, c[0x0][0x220] ;  /* 0x00008800ff067b82 */ /* 0x000ea20000000a00 */
[----:B------:R-:W-:Y:S01]  /*0030*/  ULDC.64 UR4, c[0x0][0x208] ;  /* 0x0000820000047ab9 */ /* 0x000fe20000000a00 */
[----:B------:R-:W3:Y:S06]  /*0040*/  S2R R5, SR_CTAID.X ;  /* 0x0000000000057919 */ /* 0x000eec0000002500 */
[----:B------:R-:W4:Y:S08]  /*0050*/  LDC.64 R8, c[0x0][0x228] ;  /* 0x00008a00ff087b82 */ /* 0x000f300000000a00 */
[----:B------:R-:W5:Y:S01]  /*0060*/  LDC.64 R10, c[0x0][0x230] ;  /* 0x00008c00ff0a7b82 */ /* 0x000f620000000a00 */
[----:B-1----:R-:W-:-:S02]  /*0070*/  SHF.L.U32 R0, R0, 0x1, RZ ;  /* 0x0000000100007819 */ /* 0x002fc400000006ff */
[----:B---3--:R-:W-:Y:S02]  /*0080*/  SHF.R.S32.HI R3, RZ, 0x17, R5 ;  /* 0x00000017ff037819 */ /* 0x008fe40000011405 */
[----:B------:R-:W-:Y:S02]  /*0090*/  LOP3.LUT R0, R0, 0xfe, RZ, 0xc0, !PT ;  /* 0x000000fe00007812 */ /* 0x000fe400078ec0ff */
[----:B------:R-:W-:Y:S02]  /*00a0*/  SGXT R3, R3, 0x1 ;  /* 0x000000010303781a */ /* 0x000fe40000000200 */
[----:B------:R-:W-:Y:S02]  /*00b0*/  LEA R0, R5, R0, 0x8 ;  /* 0x0000000005007211 */ /* 0x000fe400078e40ff */
[----:B------:R-:W1:Y:S02]  /*00c0*/  LDC.64 R4, c[0x0][0x218] ;  /* 0x00008600ff047b82 */ /* 0x000e640000000a00 */
[----:B------:R-:W-:-:S04]  /*00d0*/  LEA.HI R3, R3, R0, RZ, 0x2 ;  /* 0x0000000003037211 */ /* 0x000fc800078f10ff */
[--C-:B------:R-:W-:Y:S02]  /*00e0*/  SHF.R.S32.HI R2, RZ, 0x2, R3.reuse ;  /* 0x00000002ff027819 */ /* 0x100fe40000011403 */
[----:B------:R-:W-:-:S04]  /*00f0*/  SHF.R.S32.HI R3, RZ, 0x1f, R3 ;  /* 0x0000001fff037819 */ /* 0x000fc80000011403 */
[----:B------:R-:W-:-:S04]  /*0100*/  LEA.HI R3, R3, R2, RZ, 0x9 ;  /* 0x0000000203037211 */ /* 0x000fc800078f48ff */
[----:B------:R-:W-:-:S04]  /*0110*/  LOP3.LUT R3, R3, 0xfffffe00, RZ, 0xc0, !PT ;  /* 0xfffffe0003037812 */ /* 0x000fc800078ec0ff */
[----:B------:R-:W-:Y:S02]  /*0120*/  IADD3 R13, R2, -R3, RZ ;  /* 0x80000003020d7210 */ /* 0x000fe40007ffe0ff */
[----:B------:R-:W3:Y:S03]  /*0130*/  LDC.64 R2, c[0x0][0x210] ;  /* 0x00008400ff027b82 */ /* 0x000ee60000000a00 */
[----:B--2---:R-:W-:-:S06]  /*0140*/  IMAD.WIDE R6, R13, 0x4, R6 ;  /* 0x000000040d067825 */ /* 0x004fcc00078e0206 */
[----:B------:R-:W2:Y:S01]  /*0150*/  LDG.E.EL R6, desc[UR4][R6.64] ;  /* 0x0000000406067981 */ /* 0x000ea2000c2e1900 */
[----:B-1----:R-:W-:-:S05]  /*0160*/  IMAD.WIDE R4, R13, 0x4, R4 ;  /* 0x000000040d047825 */ /* 0x002fca00078e0204 */
[----:B------:R1:W2:Y:S01]  /*0170*/  LDG.E.EL R12, desc[UR4][R4.64] ;  /* 0x00000004040c7981 */ /* 0x0002a2000c2e1900 */
[----:B---3--:R-:W-:Y:S01]  /*0180*/  IMAD.WIDE R2, R0, 0x4, R2 ;  /* 0x0000000400027825 */ /* 0x008fe200078e0202 */
[----:B------:R-:W-:Y:S01]  /*0190*/  HFMA2.MMA R14, -RZ, RZ, 1.625, 0 ;  /* 0x3e800000ff0e7435 */ /* 0x000fe200000001ff */
[----:B-1----:R-:W1:Y:S04]  /*01a0*/  LDC.64 R4, c[0x0][0x238] ;  /* 0x00008e00ff047b82 */ /* 0x002e680000000a00 */
[----:B------:R-:W3:Y:S01]  /*01b0*/  LDG.E.64 R2, desc[UR4][R2.64] ;  /* 0x0000000402027981 */ /* 0x000ee2000c1e1b00 */
[----:B----4-:R-:W-:-:S04]  /*01c0*/  IMAD.WIDE R8, R13, 0x4, R8 ;  /* 0x000000040d087825 */ /* 0x010fc800078e0208 */
[----:B-----5:R-:W-:Y:S02]  /*01d0*/  IMAD.WIDE R10, R13, 0x4, R10 ;  /* 0x000000040d0a7825 */ /* 0x020fe400078e020a */
[----:B------:R-:W4:Y:S04]  /*01e0*/  LDG.E.EL R8, desc[UR4][R8.64] ;  /* 0x0000000408087981 */ /* 0x000f28000c2e1900 */
[----:B------:R-:W4:Y:S01]  /*01f0*/  LDG.E.EL R11, desc[UR4][R10.64] ;  /* 0x000000040a0b7981 */ /* 0x000f22000c2e1900 */
[----:B-1----:R-:W-:-:S04]  /*0200*/  IMAD.WIDE R4, R0, 0x4, R4 ;  /* 0x0000000400047825 */ /* 0x002fc800078e0204 */
[----:B--2---:R-:W-:-:S04]  /*0210*/  FADD R6, R6, 9.9999997473787516356e-06 ;  /* 0x3727c5ac06067421 */ /* 0x004fc80000000000 */
[----:B------:R-:W1:Y:S02]  /*0220*/  MUFU.SQRT R7, R6 ;  /* 0x0000000600077308 */ /* 0x000e640000002000 */
[C---:B-1----:R-:W-:Y:S02]  /*0230*/  FSETP.GT.AND P0, PT, R7.reuse, 8.50705917302346158658e+37, PT ;  /* 0x7e8000000700780b */ /* 0x042fe40003f04000 */
[----:B------:R-:W-:-:S11]  /*0240*/  FSETP.GEU.AND P1, PT, R7, 1.175494350822287508e-38, PT ;  /* 0x008000000700780b */ /* 0x000fd60003f2e000 */
[----:B------:R-:W-:-:S04]  /*0250*/  @P0 FMUL R7, R7, 0.25 ;  /* 0x3e80000007070820 */ /* 0x000fc80000400000 */
[----:B------:R-:W-:-:S06]  /*0260*/  @!P1 FMUL R7, R7, 16777216 ;  /* 0x4b80000007079820 */ /* 0x000fcc0000400000 */
[----:B------:R-:W1:Y:S01]  /*0270*/  MUFU.RCP R7, R7 ;  /* 0x0000000700077308 */ /* 0x000e620000001000 */
[----:B------:R-:W-:Y:S01]  /*0280*/  FSEL R14, R14, 1, P0 ;  /* 0x3f8000000e0e7808 */ /* 0x000fe20000000000 */
[----:B---3--:R-:W-:-:S04]  /*0290*/  FADD R2, R2, -R12 ;  /* 0x8000000c02027221 */ /* 0x008fc80000000000 */
[----:B------:R-:W-:Y:S01]  /*02a0*/  @!P1 FMUL R14, R14, 16777216 ;  /* 0x4b8000000e0e9820 */ /* 0x000fe20000400000 */
[----:B------:R-:W-:-:S03]  /*02b0*/  FADD R3, R3, -R12 ;  /* 0x8000000c03037221 */ /* 0x000fc60000000000 */
[----:B-1----:R-:W-:-:S04]  /*02c0*/  FMUL R14, R7, R14 ;  /* 0x0000000e070e7220 */ /* 0x002fc80000400000 */
[-C--:B------:R-:W-:Y:S01]  /*02d0*/  FMUL R2, R2, R14.reuse ;  /* 0x0000000e02027220 */ /* 0x080fe20000400000 */
[----:B------:R-:W-:-:S03]  /*02e0*/  FMUL R14, R3, R14 ;  /* 0x0000000e030e7220 */ /* 0x000fc60000400000 */
[C-C-:B----4-:R-:W-:Y:S01]  /*02f0*/  FFMA R2, R8.reuse, R2, R11.reuse ;  /* 0x0000000208027223 */ /* 0x150fe2000000000b */
[----:B------:R-:W-:-:S04]  /*0300*/  FFMA R14, R8, R14, R11 ;  /* 0x0000000e080e7223 */ /* 0x000fc8000000000b */
[----:B------:R-:W-:Y:S02]  /*0310*/  FSETP.GEU.AND P0, PT, R2, RZ, PT ;  /* 0x000000ff0200720b */ /* 0x000fe40003f0e000 */
[----:B------:R-:W-:Y:S02]  /*0320*/  FSETP.GEU.AND P1, PT, R14, RZ, PT ;  /* 0x000000ff0e00720b */ /* 0x000fe40003f2e000 */
[----:B------:R-:W-:Y:S02]  /*0330*/  FSEL R2, R2, RZ, P0 ;  /* 0x000000ff02027208 */ /* 0x000fe40000000000 */
[----:B------:R-:W-:-:S05]  /*0340*/  FSEL R3, R14, RZ, P1 ;  /* 0x000000ff0e037208 */ /* 0x000fca0000800000 */
[----:B------:R-:W-:Y:S01]  /*0350*/  STG.E.64 desc[UR4][R4.64], R2 ;  /* 0x0000000204007986 */ /* 0x000fe2000c101b04 */
[----:B------:R-:W-:Y:S05]  /*0360*/  EXIT ;  /* 0x000000000000794d */ /* 0x000fea0003800000 */
.L_x_0:
[----:B------:R-:W-:-:S00]  /*0370*/  BRA `(.L_x_0) ;  /* 0xfffffffc00fc7947 */ /* 0x000fc0000383ffff */
[----:B------:R-:W-:-:S00]  /*0380*/  NOP ;  /* 0x0000000000007918 */ /* 0x000fc00000000000 */
[----:B------:R-:W-:-:S00]  /*0390*/  NOP ;  /* 0x0000000000007918 */ /* 0x000fc00000000000 */
[----:B------:R-:W-:-:S00]  /*03a0*/  NOP ;  /* 0x0000000000007918 */ /* 0x000fc00000000000 */
[----:B------:R-:W-:-:S00]  /*03b0*/  NOP ;  /* 0x0000000000007918 */ /* 0x000fc00000000000 */
[----:B------:R-:W-:-:S00]  /*03c0*/  NOP ;  /* 0x0000000000007918 */ /* 0x000fc00000000000 */
[----:B------:R-:W-:-:S00]  /*03d0*/  NOP ;  /* 0x0000000000007918 */ /* 0x000fc00000000000 */
[----:B------:R-:W-:-:S00]  /*03e0*/  NOP ;  /* 0x0000000000007918 */ /* 0x000fc00000000000 */
[----:B------:R-:W-:-:S00]  /*03f0*/  NOP ;  /* 0x0000000000007918 */ /* 0x000fc00000000000 */
.L_x_1:


//--------------------- .nv.global.init           --------------------------
	.section	.nv.global.init,"aw",@progbits
.nv.global.init:
	.type		_$_str,@object
	.size		_$_str,(_$_str_$_2 - _$_str)
_$_str:
        /*0000*/ 	.byte	0x5f, 0x5f, 0x43, 0x55, 0x44, 0x41, 0x5f, 0x46, 0x54, 0x5a, 0x00
	.type		_$_str_$_2,@object
	.size		_$_str_$_2,(.L_1 - _$_str_$_2)
_$_str_$_2:
        /*000b*/ 	.byte	0x5f, 0x5f, 0x43, 0x55, 0x44, 0x41, 0x5f, 0x50, 0x52, 0x45, 0x43, 0x5f, 0x53, 0x51, 0x52, 0x54
        /*001b*/ 	.byte	0x00
.L_1:


//--------------------- .nv.constant0.triton_poi_fused__native_batch_norm_legit_no_training_relu_12 --------------------------
	.section	.nv.constant0.triton_poi_fused__native_batch_norm_legit_no_training_relu_12,"a",@progbits
	.sectionflags	@""
	.align	4
.nv.constant0.triton_poi_fused__native_batch_norm_legit_no_training_relu_12:
	.zero		580
